//
// Generated by NVIDIA NVVM Compiler
//
// Compiler Build ID: CL-36424714
// Cuda compilation tools, release 13.0, V13.0.88
// Based on NVVM 20.0.0
//

.version 9.0
.target sm_100
.address_size 64

	// .globl	_Z10count_sortPiS_i

.visible .entry _Z10count_sortPiS_i(
	.param .u64 .ptr .align 1 _Z10count_sortPiS_i_param_0,
	.param .u64 .ptr .align 1 _Z10count_sortPiS_i_param_1,
	.param .u32 _Z10count_sortPiS_i_param_2
)
{
	.reg .pred 	%p<70>;
	.reg .b32 	%r<145>;
	.reg .b64 	%rd<23>;

	ld.param.u64 	%rd8, [_Z10count_sortPiS_i_param_0];
	ld.param.u64 	%rd7, [_Z10count_sortPiS_i_param_1];
	ld.param.u32 	%r82, [_Z10count_sortPiS_i_param_2];
	cvta.to.global.u64 	%rd1, %rd8;
	mov.u32 	%r83, %tid.x;
	mov.u32 	%r84, %ctaid.x;
	mov.u32 	%r85, %ntid.x;
	mad.lo.s32 	%r1, %r84, %r85, %r83;
	setp.gt.s32 	%p1, %r82, 0;
	@%p1 bra 	$L__BB0_2;
	mul.wide.s32 	%rd10, %r1, 4;
	add.s64 	%rd11, %rd1, %rd10;
	ld.global.u32 	%r144, [%rd11];
	mov.b64 	%rd22, 0;
	bra.uni 	$L__BB0_58;
$L__BB0_2:
	mul.wide.s32 	%rd12, %r1, 4;
	add.s64 	%rd13, %rd1, %rd12;
	ld.global.u32 	%r144, [%rd13];
	and.b32  	%r4, %r82, 7;
	setp.lt.u32 	%p2, %r82, 8;
	mov.b32 	%r136, 0;
	mov.u32 	%r119, %r136;
	@%p2 bra 	$L__BB0_29;
	and.b32  	%r136, %r82, 2147483640;
	mov.b32 	%r118, 0;
	mov.u32 	%r119, %r118;
$L__BB0_4:
	.pragma "nounroll";
	mul.wide.u32 	%rd14, %r118, 4;
	add.s64 	%rd2, %rd1, %rd14;
	ld.global.u32 	%r8, [%rd2];
	setp.ge.s32 	%p3, %r8, %r144;
	@%p3 bra 	$L__BB0_6;
	add.s32 	%r120, %r119, 1;
	bra.uni 	$L__BB0_7;
$L__BB0_6:
	setp.eq.s32 	%p4, %r8, %r144;
	setp.lt.s32 	%p5, %r118, %r1;
	and.pred  	%p6, %p5, %p4;
	selp.u32 	%r89, 1, 0, %p6;
	add.s32 	%r120, %r119, %r89;
$L__BB0_7:
	ld.global.u32 	%r12, [%rd2+4];
	setp.lt.s32 	%p7, %r12, %r144;
	@%p7 bra 	$L__BB0_9;
	add.s32 	%r90, %r118, 1;
	setp.eq.s32 	%p8, %r12, %r144;
	setp.lt.s32 	%p9, %r90, %r1;
	and.pred  	%p10, %p9, %p8;
	selp.u32 	%r91, 1, 0, %p10;
	add.s32 	%r121, %r120, %r91;
	bra.uni 	$L__BB0_10;
$L__BB0_9:
	add.s32 	%r121, %r120, 1;
$L__BB0_10:
	ld.global.u32 	%r16, [%rd2+8];
	setp.lt.s32 	%p11, %r16, %r144;
	@%p11 bra 	$L__BB0_12;
	add.s32 	%r92, %r118, 2;
	setp.eq.s32 	%p12, %r16, %r144;
	setp.lt.s32 	%p13, %r92, %r1;
	and.pred  	%p14, %p13, %p12;
	selp.u32 	%r93, 1, 0, %p14;
	add.s32 	%r122, %r121, %r93;
	bra.uni 	$L__BB0_13;
$L__BB0_12:
	add.s32 	%r122, %r121, 1;
$L__BB0_13:
	ld.global.u32 	%r20, [%rd2+12];
	setp.lt.s32 	%p15, %r20, %r144;
	@%p15 bra 	$L__BB0_15;
	add.s32 	%r94, %r118, 3;
	setp.eq.s32 	%p16, %r20, %r144;
	setp.lt.s32 	%p17, %r94, %r1;
	and.pred  	%p18, %p17, %p16;
	selp.u32 	%r95, 1, 0, %p18;
	add.s32 	%r123, %r122, %r95;
	bra.uni 	$L__BB0_16;
$L__BB0_15:
	add.s32 	%r123, %r122, 1;
$L__BB0_16:
	ld.global.u32 	%r24, [%rd2+16];
	setp.lt.s32 	%p19, %r24, %r144;
	@%p19 bra 	$L__BB0_18;
	add.s32 	%r96, %r118, 4;
	setp.eq.s32 	%p20, %r24, %r144;
	setp.lt.s32 	%p21, %r96, %r1;
	and.pred  	%p22, %p21, %p20;
	selp.u32 	%r97, 1, 0, %p22;
	add.s32 	%r124, %r123, %r97;
	bra.uni 	$L__BB0_19;
$L__BB0_18:
	add.s32 	%r124, %r123, 1;
$L__BB0_19:
	ld.global.u32 	%r28, [%rd2+20];
	setp.lt.s32 	%p23, %r28, %r144;
	@%p23 bra 	$L__BB0_21;
	add.s32 	%r98, %r118, 5;
	setp.eq.s32 	%p24, %r28, %r144;
	setp.lt.s32 	%p25, %r98, %r1;
	and.pred  	%p26, %p25, %p24;
	selp.u32 	%r99, 1, 0, %p26;
	add.s32 	%r125, %r124, %r99;
	bra.uni 	$L__BB0_22;
$L__BB0_21:
	add.s32 	%r125, %r124, 1;
$L__BB0_22:
	ld.global.u32 	%r32, [%rd2+24];
	setp.lt.s32 	%p27, %r32, %r144;
	@%p27 bra 	$L__BB0_24;
	add.s32 	%r100, %r118, 6;
	setp.eq.s32 	%p28, %r32, %r144;
	setp.lt.s32 	%p29, %r100, %r1;
	and.pred  	%p30, %p29, %p28;
	selp.u32 	%r101, 1, 0, %p30;
	add.s32 	%r126, %r125, %r101;
	bra.uni 	$L__BB0_25;
$L__BB0_24:
	add.s32 	%r126, %r125, 1;
$L__BB0_25:
	ld.global.u32 	%r36, [%rd2+28];
	setp.lt.s32 	%p31, %r36, %r144;
	@%p31 bra 	$L__BB0_27;
	add.s32 	%r102, %r118, 7;
	setp.eq.s32 	%p32, %r36, %r144;
	setp.lt.s32 	%p33, %r102, %r1;
	and.pred  	%p34, %p33, %p32;
	selp.u32 	%r103, 1, 0, %p34;
	add.s32 	%r119, %r126, %r103;
	bra.uni 	$L__BB0_28;
$L__BB0_27:
	add.s32 	%r119, %r126, 1;
$L__BB0_28:
	add.s32 	%r118, %r118, 8;
	setp.ne.s32 	%p35, %r118, %r136;
	@%p35 bra 	$L__BB0_4;
$L__BB0_29:
	setp.eq.s32 	%p36, %r4, 0;
	@%p36 bra 	$L__BB0_57;
	and.b32  	%r44, %r82, 3;
	setp.lt.u32 	%p37, %r4, 4;
	@%p37 bra 	$L__BB0_44;
	mul.wide.u32 	%rd15, %r136, 4;
	add.s64 	%rd3, %rd1, %rd15;
	ld.global.u32 	%r45, [%rd3];
	setp.lt.s32 	%p38, %r45, %r144;
	@%p38 bra 	$L__BB0_33;
	setp.eq.s32 	%p39, %r45, %r144;
	setp.lt.s32 	%p40, %r136, %r1;
	and.pred  	%p41, %p40, %p39;
	selp.u32 	%r105, 1, 0, %p41;
	add.s32 	%r131, %r119, %r105;
	bra.uni 	$L__BB0_34;
$L__BB0_33:
	add.s32 	%r131, %r119, 1;
$L__BB0_34:
	ld.global.u32 	%r49, [%rd3+4];
	setp.lt.s32 	%p42, %r49, %r144;
	@%p42 bra 	$L__BB0_36;
	add.s32 	%r106, %r136, 1;
	setp.eq.s32 	%p43, %r49, %r144;
	setp.lt.s32 	%p44, %r106, %r1;
	and.pred  	%p45, %p44, %p43;
	selp.u32 	%r107, 1, 0, %p45;
	add.s32 	%r132, %r131, %r107;
	bra.uni 	$L__BB0_37;
$L__BB0_36:
	add.s32 	%r132, %r131, 1;
$L__BB0_37:
	ld.global.u32 	%r53, [%rd3+8];
	setp.lt.s32 	%p46, %r53, %r144;
	@%p46 bra 	$L__BB0_39;
	add.s32 	%r108, %r136, 2;
	setp.eq.s32 	%p47, %r53, %r144;
	setp.lt.s32 	%p48, %r108, %r1;
	and.pred  	%p49, %p48, %p47;
	selp.u32 	%r109, 1, 0, %p49;
	add.s32 	%r133, %r132, %r109;
	bra.uni 	$L__BB0_40;
$L__BB0_39:
	add.s32 	%r133, %r132, 1;
$L__BB0_40:
	ld.global.u32 	%r57, [%rd3+12];
	setp.lt.s32 	%p50, %r57, %r144;
	@%p50 bra 	$L__BB0_42;
	add.s32 	%r110, %r136, 3;
	setp.eq.s32 	%p51, %r57, %r144;
	setp.lt.s32 	%p52, %r110, %r1;
	and.pred  	%p53, %p52, %p51;
	selp.u32 	%r111, 1, 0, %p53;
	add.s32 	%r119, %r133, %r111;
	bra.uni 	$L__BB0_43;
$L__BB0_42:
	add.s32 	%r119, %r133, 1;
$L__BB0_43:
	add.s32 	%r136, %r136, 4;
$L__BB0_44:
	setp.eq.s32 	%p54, %r44, 0;
	@%p54 bra 	$L__BB0_57;
	setp.eq.s32 	%p55, %r44, 1;
	@%p55 bra 	$L__BB0_53;
	mul.wide.u32 	%rd16, %r136, 4;
	add.s64 	%rd4, %rd1, %rd16;
	ld.global.u32 	%r65, [%rd4];
	setp.lt.s32 	%p56, %r65, %r144;
	@%p56 bra 	$L__BB0_48;
	setp.eq.s32 	%p57, %r65, %r144;
	setp.lt.s32 	%p58, %r136, %r1;
	and.pred  	%p59, %p58, %p57;
	selp.u32 	%r113, 1, 0, %p59;
	add.s32 	%r138, %r119, %r113;
	bra.uni 	$L__BB0_49;
$L__BB0_48:
	add.s32 	%r138, %r119, 1;
$L__BB0_49:
	ld.global.u32 	%r69, [%rd4+4];
	setp.lt.s32 	%p60, %r69, %r144;
	@%p60 bra 	$L__BB0_51;
	add.s32 	%r114, %r136, 1;
	setp.eq.s32 	%p61, %r69, %r144;
	setp.lt.s32 	%p62, %r114, %r1;
	and.pred  	%p63, %p62, %p61;
	selp.u32 	%r115, 1, 0, %p63;
	add.s32 	%r119, %r138, %r115;
	bra.uni 	$L__BB0_52;
$L__BB0_51:
	add.s32 	%r119, %r138, 1;
$L__BB0_52:
	add.s32 	%r136, %r136, 2;
$L__BB0_53:
	and.b32  	%r116, %r82, 1;
	setp.eq.b32 	%p64, %r116, 1;
	not.pred 	%p65, %p64;
	@%p65 bra 	$L__BB0_57;
	mul.wide.u32 	%rd17, %r136, 4;
	add.s64 	%rd18, %rd1, %rd17;
	ld.global.u32 	%r77, [%rd18];
	setp.lt.s32 	%p66, %r77, %r144;
	@%p66 bra 	$L__BB0_56;
	setp.eq.s32 	%p67, %r77, %r144;
	setp.lt.s32 	%p68, %r136, %r1;
	and.pred  	%p69, %p68, %p67;
	selp.u32 	%r117, 1, 0, %p69;
	add.s32 	%r119, %r119, %r117;
	bra.uni 	$L__BB0_57;
$L__BB0_56:
	add.s32 	%r119, %r119, 1;
$L__BB0_57:
	cvt.s64.s32 	%rd22, %r119;
$L__BB0_58:
	cvta.to.global.u64 	%rd19, %rd7;
	shl.b64 	%rd20, %rd22, 2;
	add.s64 	%rd21, %rd19, %rd20;
	st.global.u32 	[%rd21], %r144;
	ret;

}


// ===== COMPILED SASS (sm_100) =====

	.target	sm_100

	.elftype	@"ET_EXEC"


//--------------------- .note.nv.tkinfo           --------------------------
	.section	.note.nv.tkinfo,"",@"SHT_NOTE"
	.sectionflags	@"SHF_NOTE_NV_TKINFO"
	.tkinfo
        /*0018*/ 	.word	0x00000002
        /*0030*/ 	.string	""
        /*0030*/ 	.string	"ptxas"
        /*0030*/ 	.string	"Cuda compilation tools, release 13.0, V13.0.88"
        /*0030*/ 	.string	"Build cuda_13.0.r13.0/compiler.36424714_0"
        /*0030*/ 	.string	"-arch sm_100 -m 64 "



//--------------------- .note.nv.cuinfo           --------------------------
	.section	.note.nv.cuinfo,"",@"SHT_NOTE"
	.sectionflags	@"SHF_NOTE_NV_CUINFO"
        /*0018*/ 	.short	0x0002
        /*001a*/ 	.short	0x0064
        /*001c*/ 	.short	0x0082
	.zero		2


//--------------------- .nv.info                  --------------------------
	.section	.nv.info,"",@"SHT_CUDA_INFO"
	.align	4


	//----- nvinfo : EIATTR_REGCOUNT
	.align		4
        /*0000*/ 	.byte	0x04, 0x2f
        /*0002*/ 	.short	(.L_1 - .L_0)
	.align		4
.L_0:
        /*0004*/ 	.word	index@(_Z10count_sortPiS_i)
        /*0008*/ 	.word	0x0000001c


	//----- nvinfo : EIATTR_FRAME_SIZE
	.align		4
.L_1:
        /*000c*/ 	.byte	0x04, 0x11
        /*000e*/ 	.short	(.L_3 - .L_2)
	.align		4
.L_2:
        /*0010*/ 	.word	index@(_Z10count_sortPiS_i)
        /*0014*/ 	.word	0x00000000


	//----- nvinfo : EIATTR_MIN_STACK_SIZE
	.align		4
.L_3:
        /*0018*/ 	.byte	0x04, 0x12
        /*001a*/ 	.short	(.L_5 - .L_4)
	.align		4
.L_4:
        /*001c*/ 	.word	index@(_Z10count_sortPiS_i)
        /*0020*/ 	.word	0x00000000
.L_5:


//--------------------- .nv.compat                --------------------------
	.section	.nv.compat,"",@"SHT_CUDA_COMPAT_INFO"
	.align	4
        /*0000*/ 	.byte	0x02, 0x09, 0x00, 0x00, 0x02, 0x02, 0x01, 0x00, 0x02, 0x05, 0x05, 0x00, 0x03, 0x07, 0x01, 0x01
        /*0010*/ 	.byte	0x02, 0x03, 0x00, 0x00, 0x02, 0x06, 0x01, 0x00, 0x04, 0x0b, 0x08, 0x00, 0x09, 0x00, 0x00, 0x00
        /*0020*/ 	.byte	0x00, 0x00, 0x00, 0x00


//--------------------- .nv.info._Z10count_sortPiS_i --------------------------
	.section	.nv.info._Z10count_sortPiS_i,"",@"SHT_CUDA_INFO"
	.sectionflags	@""
	.align	4


	//----- nvinfo : EIATTR_CUDA_API_VERSION
	.align		4
        /*0000*/ 	.byte	0x04, 0x37
        /*0002*/ 	.short	(.L_7 - .L_6)
.L_6:
        /*0004*/ 	.word	0x00000082


	//----- nvinfo : EIATTR_KPARAM_INFO
	.align		4
.L_7:
        /*0008*/ 	.byte	0x04, 0x17
        /*000a*/ 	.short	(.L_9 - .L_8)
.L_8:
        /*000c*/ 	.word	0x00000000
        /*0010*/ 	.short	0x0002
        /*0012*/ 	.short	0x0010
        /*0014*/ 	.byte	0x00, 0xf0, 0x11, 0x00


	//----- nvinfo : EIATTR_KPARAM_INFO
	.align		4
.L_9:
        /*0018*/ 	.byte	0x04, 0x17
        /*001a*/ 	.short	(.L_11 - .L_10)
.L_10:
        /*001c*/ 	.word	0x00000000
        /*0020*/ 	.short	0x0001
        /*0022*/ 	.short	0x0008
        /*0024*/ 	.byte	0x00, 0xf5, 0x21, 0x00


	//----- nvinfo : EIATTR_KPARAM_INFO
	.align		4
.L_11:
        /*0028*/ 	.byte	0x04, 0x17
        /*002a*/ 	.short	(.L_13 - .L_12)
.L_12:
        /*002c*/ 	.word	0x00000000
        /*0030*/ 	.short	0x0000
        /*0032*/ 	.short	0x0000
        /*0034*/ 	.byte	0x00, 0xf5, 0x21, 0x00


	//----- nvinfo : EIATTR_SPARSE_MMA_MASK
	.align		4
.L_13:
        /*0038*/ 	.byte	0x03, 0x50
        /*003a*/ 	.short	0x0000


	//----- nvinfo : EIATTR_MAXREG_COUNT
	.align		4
        /*003c*/ 	.byte	0x03, 0x1b
        /*003e*/ 	.short	0x00ff


	//----- nvinfo : EIATTR_MERCURY_ISA_VERSION
	.align		4
        /*0040*/ 	.byte	0x03, 0x5f
        /*0042*/ 	.short	0x0101


	//----- nvinfo : EIATTR_VRC_CTA_INIT_COUNT
	.align		4
        /*0044*/ 	.byte	0x02, 0x4a
	.zero		1
	.zero		1


	//----- nvinfo : EIATTR_EXIT_INSTR_OFFSETS
	.align		4
        /*0048*/ 	.byte	0x04, 0x1c
        /*004a*/ 	.short	(.L_15 - .L_14)


	//   ....[0]....
.L_14:
        /*004c*/ 	.word	0x00000d80


	//----- nvinfo : EIATTR_CBANK_PARAM_SIZE
	.align		4
.L_15:
        /*0050*/ 	.byte	0x03, 0x19
        /*0052*/ 	.short	0x0014


	//----- nvinfo : EIATTR_PARAM_CBANK
	.align		4
        /*0054*/ 	.byte	0x04, 0x0a
        /*0056*/ 	.short	(.L_17 - .L_16)
	.align		4
.L_16:
        /*0058*/ 	.word	index@(.nv.constant0._Z10count_sortPiS_i)
        /*005c*/ 	.short	0x0380
        /*005e*/ 	.short	0x0014


	//----- nvinfo : EIATTR_SW_WAR
	.align		4
.L_17:
        /*0060*/ 	.byte	0x04, 0x36
        /*0062*/ 	.short	(.L_19 - .L_18)
.L_18:
        /*0064*/ 	.word	0x00000008
.L_19:


//--------------------- .nv.callgraph             --------------------------
	.section	.nv.callgraph,"",@"SHT_CUDA_CALLGRAPH"
	.align	4
	.sectionentsize	8
	.align		4
        /*0000*/ 	.word	0x00000000
	.align		4
        /*0004*/ 	.word	0xffffffff
	.align		4
        /*0008*/ 	.word	0x00000000
	.align		4
        /*000c*/ 	.word	0xfffffffe
	.align		4
        /*0010*/ 	.word	0x00000000
	.align		4
        /*0014*/ 	.word	0xfffffffd
	.align		4
        /*0018*/ 	.word	0x00000000
	.align		4
        /*001c*/ 	.word	0xfffffffc


//--------------------- .text._Z10count_sortPiS_i --------------------------
	.section	.text._Z10count_sortPiS_i,"ax",@progbits
	.align	128
        .global         _Z10count_sortPiS_i
        .type           _Z10count_sortPiS_i,@function
        .size           _Z10count_sortPiS_i,(.L_x_8 - _Z10count_sortPiS_i)
        .other          _Z10count_sortPiS_i,@"STO_CUDA_ENTRY STV_DEFAULT"
_Z10count_sortPiS_i:
.text._Z10count_sortPiS_i:
[----:B------:R-:W-:Y:S01]  /*0000*/  LDC R1, c[0x0][0x37c] ;  /* 0x0000df00ff017b82 */ /* 0x000fe20000000800 */
[----:B------:R-:W0:Y:S01]  /*0010*/  S2R R5, SR_TID.X ;  /* 0x0000000000057919 */ /* 0x000e220000002100 */
[----:B------:R-:W1:Y:S06]  /*0020*/  LDCU UR4, c[0x0][0x390] ;  /* 0x00007200ff0477ac */ /* 0x000e6c0008000800 */
[----:B------:R-:W0:Y:S01]  /*0030*/  S2UR UR5, SR_CTAID.X ;  /* 0x00000000000579c3 */ /* 0x000e220000002500 */
[----:B------:R-:W2:Y:S07]  /*0040*/  LDCU.64 UR8, c[0x0][0x358] ;  /* 0x00006b00ff0877ac */ /* 0x000eae0008000a00 */
[----:B------:R-:W0:Y:S01]  /*0050*/  LDC R0, c[0x0][0x360] ;  /* 0x0000d800ff007b82 */ /* 0x000e220000000800 */
[----:B-1----:R-:W-:Y:S01]  /*0060*/  UISETP.GT.AND UP0, UPT, UR4, URZ, UPT ;  /* 0x000000ff0400728c */ /* 0x002fe2000bf04270 */
[----:B0-----:R-:W-:-:S08]  /*0070*/  IMAD R5, R0, UR5, R5 ;  /* 0x0000000500057c24 */ /* 0x001fd0000f8e0205 */
[----:B--2---:R-:W-:Y:S05]  /*0080*/  BRA.U UP0, `(.L_x_0) ;  /* 0x0000000100147547 */ /* 0x004fea000b800000 */
[----:B------:R-:W0:Y:S02]  /*0090*/  LDC.64 R2, c[0x0][0x380] ;  /* 0x0000e000ff027b82 */ /* 0x000e240000000a00 */
[----:B0-----:R-:W-:-:S05]  /*00a0*/  IMAD.WIDE R2, R5, 0x4, R2 ;  /* 0x0000000405027825 */ /* 0x001fca00078e0202 */
[----:B------:R0:W5:Y:S01]  /*00b0*/  LDG.E R0, desc[UR8][R2.64] ;  /* 0x0000000802007981 */ /* 0x000162000c1e1900 */
[----:B------:R-:W-:Y:S01]  /*00c0*/  CS2R R6, SRZ ;  /* 0x0000000000067805 */ /* 0x000fe2000001ff00 */
[----:B------:R-:W-:Y:S06]  /*00d0*/  BRA `(.L_x_1) ;  /* 0x0000000c00187947 */ /* 0x000fec0003800000 */
.L_x_0:
[----:B------:R-:W0:Y:S02]  /*00e0*/  LDCU.64 UR6, c[0x0][0x380] ;  /* 0x00007000ff0677ac */ /* 0x000e240008000a00 */
[----:B0-----:R-:W-:Y:S02]  /*00f0*/  IMAD.U32 R2, RZ, RZ, UR6 ;  /* 0x00000006ff027e24 */ /* 0x001fe4000f8e00ff */
[----:B------:R-:W-:Y:S02]  /*0100*/  IMAD.U32 R3, RZ, RZ, UR7 ;  /* 0x00000007ff037e24 */ /* 0x000fe4000f8e00ff */
[----:B------:R-:W-:-:S05]  /*0110*/  IMAD.WIDE R8, R5, 0x4, R2 ;  /* 0x0000000405087825 */ /* 0x000fca00078e0202 */
[----:B------:R0:W5:Y:S01]  /*0120*/  LDG.E R0, desc[UR8][R8.64] ;  /* 0x0000000808007981 */ /* 0x000162000c1e1900 */
[----:B------:R-:W-:Y:S01]  /*0130*/  UISETP.GE.U32.AND UP0, UPT, UR4, 0x8, UPT ;  /* 0x000000080400788c */ /* 0x000fe2000bf06070 */
[----:B------:R-:W-:Y:S01]  /*0140*/  IMAD.MOV.U32 R4, RZ, RZ, RZ ;  /* 0x000000ffff047224 */ /* 0x000fe200078e00ff */
[----:B------:R-:W-:Y:S01]  /*0150*/  ULOP3.LUT UR5, UR4, 0x7, URZ, 0xc0, !UPT ;  /* 0x0000000704057892 */ /* 0x000fe2000f8ec0ff */
[----:B------:R-:W-:-:S03]  /*0160*/  IMAD.MOV.U32 R6, RZ, RZ, RZ ;  /* 0x000000ffff067224 */ /* 0x000fc600078e00ff */
[----:B------:R-:W-:-:S03]  /*0170*/  UISETP.NE.AND UP1, UPT, UR5, URZ, UPT ;  /* 0x000000ff0500728c */ /* 0x000fc6000bf25270 */
[----:B0-----:R-:W-:Y:S08]  /*0180*/  BRA.U !UP0, `(.L_x_2) ;  /* 0x00000005087c7547 */ /* 0x001ff0000b800000 */
[----:B------:R-:W0:Y:S01]  /*0190*/  LDC.64 R2, c[0x0][0x380] ;  /* 0x0000e000ff027b82 */ /* 0x000e220000000a00 */
[----:B------:R-:W-:Y:S01]  /*01a0*/  ULOP3.LUT UR4, UR4, 0x7ffffff8, URZ, 0xc0, !UPT ;  /* 0x7ffffff804047892 */ /* 0x000fe2000f8ec0ff */
[----:B------:R-:W-:-:S05]  /*01b0*/  CS2R R6, SRZ ;  /* 0x0000000000067805 */ /* 0x000fca000001ff00 */
[----:B------:R-:W-:-:S07]  /*01c0*/  IMAD.U32 R4, RZ, RZ, UR4 ;  /* 0x00000004ff047e24 */ /* 0x000fce000f8e00ff */
.L_x_3:
[----:B0-----:R-:W-:-:S05]  /*01d0*/  IMAD.WIDE.U32 R16, R7, 0x4, R2 ;  /* 0x0000000407107825 */ /* 0x001fca00078e0002 */
[----:B------:R-:W2:Y:S04]  /*01e0*/  LDG.E R19, desc[UR8][R16.64] ;  /* 0x0000000810137981 */ /* 0x000ea8000c1e1900 */
[----:B------:R-:W3:Y:S04]  /*01f0*/  LDG.E R21, desc[UR8][R16.64+0x4] ;  /* 0x0000040810157981 */ /* 0x000ee8000c1e1900 */
[----:B------:R-:W4:Y:S04]  /*0200*/  LDG.E R23, desc[UR8][R16.64+0x8] ;  /* 0x0000080810177981 */ /* 0x000f28000c1e1900 */
[----:B------:R-:W4:Y:S04]  /*0210*/  LDG.E R25, desc[UR8][R16.64+0xc] ;  /* 0x00000c0810197981 */ /* 0x000f28000c1e1900 */
[----:B------:R-:W4:Y:S04]  /*0220*/  LDG.E R15, desc[UR8][R16.64+0x10] ;  /* 0x00001008100f7981 */ /* 0x000f28000c1e1900 */
[----:B------:R-:W4:Y:S04]  /*0230*/  LDG.E R13, desc[UR8][R16.64+0x14] ;  /* 0x00001408100d7981 */ /* 0x000f28000c1e1900 */
[----:B------:R-:W4:Y:S04]  /*0240*/  LDG.E R9, desc[UR8][R16.64+0x18] ;  /* 0x0000180810097981 */ /* 0x000f28000c1e1900 */
[----:B------:R-:W4:Y:S01]  /*0250*/  LDG.E R11, desc[UR8][R16.64+0x1c] ;  /* 0x00001c08100b7981 */ /* 0x000f22000c1e1900 */
[----:B------:R-:W-:Y:S01]  /*0260*/  PLOP3.LUT P0, PT, PT, PT, PT, 0x80, 0x8 ;  /* 0x000000000008781c */ /* 0x000fe20003f0f070 */
[----:B------:R-:W-:Y:S01]  /*0270*/  VIADD R8, R6, 0x1 ;  /* 0x0000000106087836 */ /* 0x000fe20000000000 */
[----:B--2--5:R-:W-:-:S02]  /*0280*/  ISETP.GE.AND P1, PT, R19, R0, PT ;  /* 0x000000001300720c */ /* 0x024fc40003f26270 */
[----:B---3--:R-:W-:-:S11]  /*0290*/  ISETP.GE.AND P3, PT, R21, R0, PT ;  /* 0x000000001500720c */ /* 0x008fd60003f66270 */
[----:B------:R-:W-:Y:S01]  /*02a0*/  @P1 ISETP.NE.AND P2, PT, R19, R0, PT ;  /* 0x000000001300120c */ /* 0x000fe20003f45270 */
[----:B------:R-:W-:-:S03]  /*02b0*/  @P1 IMAD.MOV.U32 R10, RZ, RZ, R8 ;  /* 0x000000ffff0a1224 */ /* 0x000fc600078e0008 */
[CC--:B------:R-:W-:Y:S01]  /*02c0*/  @P1 ISETP.LT.AND P2, PT, R7.reuse, R5.reuse, !P2 ;  /* 0x000000050700120c */ /* 0x0c0fe20005741270 */
[----:B------:R-:W-:Y:S01]  /*02d0*/  @P3 VIADD R12, R7, 0x1 ;  /* 0x00000001070c3836 */ /* 0x000fe20000000000 */
[-C--:B------:R-:W-:Y:S02]  /*02e0*/  @P3 ISETP.NE.AND P4, PT, R21, R0.reuse, PT ;  /* 0x000000001500320c */ /* 0x080fe40003f85270 */
[----:B------:R-:W-:Y:S02]  /*02f0*/  @P1 PLOP3.LUT P0, PT, P2, PT, PT, 0x80, 0x8 ;  /* 0x000000000008181c */ /* 0x000fe4000170f070 */
[----:B----4-:R-:W-:Y:S02]  /*0300*/  ISETP.GE.AND P2, PT, R23, R0, PT ;  /* 0x000000001700720c */ /* 0x010fe40003f46270 */
[----:B------:R-:W-:-:S09]  /*0310*/  @P3 ISETP.LT.AND P4, PT, R12, R5, !P4 ;  /* 0x000000050c00320c */ /* 0x000fd20006781270 */
[----:B------:R-:W-:Y:S01]  /*0320*/  @!P0 IMAD.MOV R10, RZ, RZ, R6 ;  /* 0x000000ffff0a8224 */ /* 0x000fe200078e0206 */
[----:B------:R-:W-:Y:S02]  /*0330*/  PLOP3.LUT P0, PT, PT, PT, PT, 0x80, 0x8 ;  /* 0x000000000008781c */ /* 0x000fe40003f0f070 */
[----:B------:R-:W-:Y:S01]  /*0340*/  @P3 PLOP3.LUT P0, PT, P4, PT, PT, 0x80, 0x8 ;  /* 0x000000000008381c */ /* 0x000fe2000270f070 */
[----:B------:R-:W-:Y:S01]  /*0350*/  @P1 IMAD.MOV.U32 R8, RZ, RZ, R10 ;  /* 0x000000ffff081224 */ /* 0x000fe200078e000a */
[-C--:B------:R-:W-:Y:S01]  /*0360*/  @P2 ISETP.NE.AND P4, PT, R23, R0.reuse, PT ;  /* 0x000000001700220c */ /* 0x080fe20003f85270 */
[----:B------:R-:W-:Y:S01]  /*0370*/  @P2 VIADD R10, R7, 0x2 ;  /* 0x00000002070a2836 */ /* 0x000fe20000000000 */
[----:B------:R-:W-:Y:S01]  /*0380*/  ISETP.GE.AND P1, PT, R25, R0, PT ;  /* 0x000000001900720c */ /* 0x000fe20003f26270 */
[----:B------:R-:W-:-:S03]  /*0390*/  VIADD R12, R8, 0x1 ;  /* 0x00000001080c7836 */ /* 0x000fc60000000000 */
[----:B------:R-:W-:Y:S01]  /*03a0*/  @P2 ISETP.LT.AND P4, PT, R10, R5, !P4 ;  /* 0x000000050a00220c */ /* 0x000fe20006781270 */
[----:B------:R-:W-:-:S04]  /*03b0*/  @P3 IMAD.MOV.U32 R6, RZ, RZ, R12 ;  /* 0x000000ffff063224 */ /* 0x000fc800078e000c */
[----:B------:R-:W-:Y:S01]  /*03c0*/  @!P0 IMAD.MOV R6, RZ, RZ, R8 ;  /* 0x000000ffff068224 */ /* 0x000fe200078e0208 */
[----:B------:R-:W-:Y:S01]  /*03d0*/  PLOP3.LUT P0, PT, PT, PT, PT, 0x80, 0x8 ;  /* 0x000000000008781c */ /* 0x000fe20003f0f070 */
[----:B------:R-:W-:Y:S01]  /*03e0*/  @!P3 IMAD.MOV.U32 R6, RZ, RZ, R12 ;  /* 0x000000ffff06b224 */ /* 0x000fe200078e000c */
[----:B------:R-:W-:Y:S01]  /*03f0*/  @P2 PLOP3.LUT P0, PT, P4, PT, PT, 0x80, 0x8 ;  /* 0x000000000008281c */ /* 0x000fe2000270f070 */
[----:B------:R-:W-:Y:S01]  /*0400*/  @P1 VIADD R10, R7, 0x3 ;  /* 0x00000003070a1836 */ /* 0x000fe20000000000 */
[-C--:B------:R-:W-:Y:S01]  /*0410*/  @P1 ISETP.NE.AND P4, PT, R25, R0.reuse, PT ;  /* 0x000000001900120c */ /* 0x080fe20003f85270 */
[----:B------:R-:W-:Y:S01]  /*0420*/  VIADD R12, R6, 0x1 ;  /* 0x00000001060c7836 */ /* 0x000fe20000000000 */
[----:B------:R-:W-:Y:S02]  /*0430*/  ISETP.GE.AND P3, PT, R15, R0, PT ;  /* 0x000000000f00720c */ /* 0x000fe40003f66270 */
[----:B------:R-:W-:Y:S01]  /*0440*/  @P1 ISETP.LT.AND P4, PT, R10, R5, !P4 ;  /* 0x000000050a00120c */ /* 0x000fe20006781270 */
[----:B------:R-:W-:-:S06]  /*0450*/  @P2 IMAD.MOV.U32 R8, RZ, RZ, R12 ;  /* 0x000000ffff082224 */ /* 0x000fcc00078e000c */
[----:B------:R-:W-:Y:S01]  /*0460*/  @!P0 IMAD.MOV R8, RZ, RZ, R6 ;  /* 0x000000ffff088224 */ /* 0x000fe200078e0206 */
[----:B------:R-:W-:Y:S02]  /*0470*/  PLOP3.LUT P0, PT, PT, PT, PT, 0x80, 0x8 ;  /* 0x000000000008781c */ /* 0x000fe40003f0f070 */
[----:B------:R-:W-:Y:S01]  /*0480*/  @P1 PLOP3.LUT P0, PT, P4, PT, PT, 0x80, 0x8 ;  /* 0x000000000008181c */ /* 0x000fe2000270f070 */
[----:B------:R-:W-:Y:S01]  /*0490*/  @P3 VIADD R10, R7, 0x4 ;  /* 0x00000004070a3836 */ /* 0x000fe20000000000 */
[----:B------:R-:W-:Y:S02]  /*04a0*/  @!P2 MOV R8, R12 ;  /* 0x0000000c0008a202 */ /* 0x000fe40000000f00 */
[-C--:B------:R-:W-:Y:S02]  /*04b0*/  @P3 ISETP.NE.AND P4, PT, R15, R0.reuse, PT ;  /* 0x000000000f00320c */ /* 0x080fe40003f85270 */
[----:B------:R-:W-:Y:S01]  /*04c0*/  ISETP.GE.AND P2, PT, R13, R0, PT ;  /* 0x000000000d00720c */ /* 0x000fe20003f46270 */
[----:B------:R-:W-:Y:S01]  /*04d0*/  VIADD R12, R8, 0x1 ;  /* 0x00000001080c7836 */ /* 0x000fe20000000000 */
[----:B------:R-:W-:-:S03]  /*04e0*/  @P3 ISETP.LT.AND P4, PT, R10, R5, !P4 ;  /* 0x000000050a00320c */ /* 0x000fc60006781270 */
[----:B------:R-:W-:Y:S02]  /*04f0*/  @P1 IMAD.MOV.U32 R6, RZ, RZ, R12 ;  /* 0x000000ffff061224 */ /* 0x000fe400078e000c */
[----:B------:R-:W-:Y:S01]  /*0500*/  @!P0 IMAD.MOV R6, RZ, RZ, R8 ;  /* 0x000000ffff068224 */ /* 0x000fe200078e0208 */
[----:B------:R-:W-:Y:S01]  /*0510*/  PLOP3.LUT P0, PT, PT, PT, PT, 0x80, 0x8 ;  /* 0x000000000008781c */ /* 0x000fe20003f0f070 */
[----:B------:R-:W-:Y:S01]  /*0520*/  @!P1 IMAD.MOV.U32 R6, RZ, RZ, R12 ;  /* 0x000000ffff069224 */ /* 0x000fe200078e000c */
[----:B------:R-:W-:Y:S02]  /*0530*/  @P3 PLOP3.LUT P0, PT, P4, PT, PT, 0x80, 0x8 ;  /* 0x000000000008381c */ /* 0x000fe4000270f070 */
[-C--:B------:R-:W-:Y:S01]  /*0540*/  ISETP.GE.AND P1, PT, R9, R0.reuse, PT ;  /* 0x000000000900720c */ /* 0x080fe20003f26270 */
[----:B------:R-:W-:Y:S01]  /*0550*/  @P2 VIADD R10, R7, 0x5 ;  /* 0x00000005070a2836 */ /* 0x000fe20000000000 */
[----:B------:R-:W-:Y:S01]  /*0560*/  @P2 ISETP.NE.AND P4, PT, R13, R0, PT ;  /* 0x000000000d00220c */ /* 0x000fe20003f85270 */
        /* <DEDUP_REMOVED lines=14> */
[----:B------:R-:W-:Y:S01]  /*0650*/  PLOP3.LUT P0, PT, PT, PT, PT, 0x80, 0x8 ;  /* 0x000000000008781c */ /* 0x000fe20003f0f070 */
[----:B------:R-:W-:Y:S01]  /*0660*/  @!P2 IMAD.MOV.U32 R6, RZ, RZ, R12 ;  /* 0x000000ffff06a224 */ /* 0x000fe200078e000c */
[----:B------:R-:W-:Y:S01]  /*0670*/  @P1 PLOP3.LUT P0, PT, P4, PT, PT, 0x80, 0x8 ;  /* 0x000000000008181c */ /* 0x000fe2000270f070 */
[----:B------:R-:W-:Y:S01]  /*0680*/  @P3 VIADD R10, R7, 0x7 ;  /* 0x00000007070a3836 */ /* 0x000fe20000000000 */
[----:B------:R-:W-:Y:S01]  /*0690*/  @P3 ISETP.NE.AND P2, PT, R11, R0, PT ;  /* 0x000000000b00320c */ /* 0x000fe20003f45270 */
[----:B------:R-:W-:Y:S01]  /*06a0*/  VIADD R7, R7, 0x8 ;  /* 0x0000000807077836 */ /* 0x000fe20000000000 */
[----:B------:R-:W-:Y:S02]  /*06b0*/  IADD3 R9, PT, PT, R6, 0x1, RZ ;  /* 0x0000000106097810 */ /* 0x000fe40007ffe0ff */
[----:B------:R-:W-:-:S03]  /*06c0*/  @P3 ISETP.LT.AND P2, PT, R10, R5, !P2 ;  /* 0x000000050a00320c */ /* 0x000fc60005741270 */
[----:B------:R-:W-:-:S04]  /*06d0*/  @P1 IMAD.MOV.U32 R8, RZ, RZ, R9 ;  /* 0x000000ffff081224 */ /* 0x000fc800078e0009 */
[----:B------:R-:W-:Y:S01]  /*06e0*/  @!P0 IMAD.MOV R8, RZ, RZ, R6 ;  /* 0x000000ffff088224 */ /* 0x000fe200078e0206 */
[----:B------:R-:W-:Y:S01]  /*06f0*/  PLOP3.LUT P0, PT, PT, PT, PT, 0x80, 0x8 ;  /* 0x000000000008781c */ /* 0x000fe20003f0f070 */
[----:B------:R-:W-:Y:S01]  /*0700*/  @!P1 IMAD.MOV.U32 R8, RZ, RZ, R9 ;  /* 0x000000ffff089224 */ /* 0x000fe200078e0009 */
[----:B------:R-:W-:-:S03]  /*0710*/  @P3 PLOP3.LUT P0, PT, P2, PT, PT, 0x80, 0x8 ;  /* 0x000000000008381c */ /* 0x000fc6000170f070 */
[----:B------:R-:W-:-:S04]  /*0720*/  VIADD R9, R8, 0x1 ;  /* 0x0000000108097836 */ /* 0x000fc80000000000 */
[----:B------:R-:W-:-:S06]  /*0730*/  @P3 IMAD.MOV.U32 R6, RZ, RZ, R9 ;  /* 0x000000ffff063224 */ /* 0x000fcc00078e0009 */
[----:B------:R-:W-:Y:S01]  /*0740*/  @!P0 IMAD.MOV R6, RZ, RZ, R8 ;  /* 0x000000ffff068224 */ /* 0x000fe200078e0208 */
[----:B------:R-:W-:Y:S01]  /*0750*/  ISETP.NE.AND P0, PT, R7, R4, PT ;  /* 0x000000040700720c */ /* 0x000fe20003f05270 */
[----:B------:R-:W-:-:S12]  /*0760*/  @!P3 IMAD.MOV.U32 R6, RZ, RZ, R9 ;  /* 0x000000ffff06b224 */ /* 0x000fd800078e0009 */
[----:B------:R-:W-:Y:S05]  /*0770*/  @P0 BRA `(.L_x_3) ;  /* 0xfffffff800940947 */ /* 0x000fea000383ffff */
.L_x_2:
[----:B------:R-:W-:Y:S05]  /*0780*/  BRA.U !UP1, `(.L_x_4) ;  /* 0x0000000509687547 */ /* 0x000fea000b800000 */
[----:B------:R-:W0:Y:S01]  /*0790*/  LDCU UR4, c[0x0][0x390] ;  /* 0x00007200ff0477ac */ /* 0x000e220008000800 */
[----:B------:R-:W-:Y:S02]  /*07a0*/  UISETP.GE.U32.AND UP0, UPT, UR5, 0x4, UPT ;  /* 0x000000040500788c */ /* 0x000fe4000bf06070 */
[----:B0-----:R-:W-:-:S04]  /*07b0*/  ULOP3.LUT UR6, UR4, 0x3, URZ, 0xc0, !UPT ;  /* 0x0000000304067892 */ /* 0x001fc8000f8ec0ff */
[----:B------:R-:W-:-:S03]  /*07c0*/  UISETP.NE.AND UP1, UPT, UR6, URZ, UPT ;  /* 0x000000ff0600728c */ /* 0x000fc6000bf25270 */
[----:B------:R-:W-:Y:S08]  /*07d0*/  BRA.U !UP0, `(.L_x_5) ;  /* 0x0000000108b47547 */ /* 0x000ff0000b800000 */
[----:B------:R-:W-:-:S05]  /*07e0*/  IMAD.WIDE.U32 R8, R4, 0x4, R2 ;  /* 0x0000000404087825 */ /* 0x000fca00078e0002 */
[----:B------:R-:W2:Y:S04]  /*07f0*/  LDG.E R7, desc[UR8][R8.64] ;  /* 0x0000000808077981 */ /* 0x000ea8000c1e1900 */
[----:B------:R-:W3:Y:S04]  /*0800*/  LDG.E R13, desc[UR8][R8.64+0x4] ;  /* 0x00000408080d7981 */ /* 0x000ee8000c1e1900 */
[----:B------:R-:W4:Y:S04]  /*0810*/  LDG.E R15, desc[UR8][R8.64+0x8] ;  /* 0x00000808080f7981 */ /* 0x000f28000c1e1900 */
[----:B------:R0:W4:Y:S01]  /*0820*/  LDG.E R17, desc[UR8][R8.64+0xc] ;  /* 0x00000c0808117981 */ /* 0x000122000c1e1900 */
        /* <DEDUP_REMOVED lines=13> */
[----:B------:R-:W-:Y:S01]  /*0900*/  PLOP3.LUT P0, PT, PT, PT, PT, 0x80, 0x8 ;  /* 0x000000000008781c */ /* 0x000fe20003f0f070 */
[----:B------:R-:W-:Y:S01]  /*0910*/  @!P3 IMAD.MOV.U32 R7, RZ, RZ, R11 ;  /* 0x000000ffff07b224 */ /* 0x000fe200078e000b */
[----:B------:R-:W-:Y:S01]  /*0920*/  @P1 PLOP3.LUT P0, PT, P4, PT, PT, 0x80, 0x8 ;  /* 0x000000000008181c */ /* 0x000fe2000270f070 */
[----:B0-----:R-:W-:Y:S01]  /*0930*/  @P2 VIADD R8, R4, 0x2 ;  /* 0x0000000204082836 */ /* 0x001fe20000000000 */
[-C--:B------:R-:W-:Y:S02]  /*0940*/  @P2 ISETP.NE.AND P4, PT, R15, R0.reuse, PT ;  /* 0x000000000f00220c */ /* 0x080fe40003f85270 */
[----:B------:R-:W-:Y:S02]  /*0950*/  IADD3 R9, PT, PT, R7, 0x1, RZ ;  /* 0x0000000107097810 */ /* 0x000fe40007ffe0ff */
[----:B------:R-:W-:Y:S02]  /*0960*/  ISETP.GE.AND P3, PT, R17, R0, PT ;  /* 0x000000001100720c */ /* 0x000fe40003f66270 */
[----:B------:R-:W-:Y:S01]  /*0970*/  @P2 ISETP.LT.AND P4, PT, R8, R5, !P4 ;  /* 0x000000050800220c */ /* 0x000fe20006781270 */
[----:B------:R-:W-:-:S04]  /*0980*/  @P1 IMAD.MOV.U32 R6, RZ, RZ, R9 ;  /* 0x000000ffff061224 */ /* 0x000fc800078e0009 */
[----:B------:R-:W-:Y:S01]  /*0990*/  @!P0 IMAD.MOV R6, RZ, RZ, R7 ;  /* 0x000000ffff068224 */ /* 0x000fe200078e0207 */
[----:B------:R-:W-:Y:S01]  /*09a0*/  PLOP3.LUT P0, PT, PT, PT, PT, 0x80, 0x8 ;  /* 0x000000000008781c */ /* 0x000fe20003f0f070 */
[----:B------:R-:W-:Y:S01]  /*09b0*/  @!P1 IMAD.MOV.U32 R6, RZ, RZ, R9 ;  /* 0x000000ffff069224 */ /* 0x000fe200078e0009 */
[----:B------:R-:W-:-:S03]  /*09c0*/  @P2 PLOP3.LUT P0, PT, P4, PT, PT, 0x80, 0x8 ;  /* 0x000000000008281c */ /* 0x000fc6000270f070 */
[----:B------:R-:W-:Y:S01]  /*09d0*/  @P3 VIADD R8, R4, 0x3 ;  /* 0x0000000304083836 */ /* 0x000fe20000000000 */
[----:B------:R-:W-:Y:S01]  /*09e0*/  @P3 ISETP.NE.AND P1, PT, R17, R0, PT ;  /* 0x000000001100320c */ /* 0x000fe20003f25270 */
[----:B------:R-:W-:Y:S02]  /*09f0*/  VIADD R9, R6, 0x1 ;  /* 0x0000000106097836 */ /* 0x000fe40000000000 */
[----:B------:R-:W-:Y:S01]  /*0a00*/  VIADD R4, R4, 0x4 ;  /* 0x0000000404047836 */ /* 0x000fe20000000000 */
[----:B------:R-:W-:Y:S01]  /*0a10*/  @P3 ISETP.LT.AND P1, PT, R8, R5, !P1 ;  /* 0x000000050800320c */ /* 0x000fe20004f21270 */
[----:B------:R-:W-:-:S04]  /*0a20*/  @P2 IMAD.MOV.U32 R7, RZ, RZ, R9 ;  /* 0x000000ffff072224 */ /* 0x000fc800078e0009 */
[----:B------:R-:W-:Y:S01]  /*0a30*/  @!P0 IMAD.MOV R7, RZ, RZ, R6 ;  /* 0x000000ffff078224 */ /* 0x000fe200078e0206 */
[----:B------:R-:W-:Y:S01]  /*0a40*/  PLOP3.LUT P0, PT, PT, PT, PT, 0x80, 0x8 ;  /* 0x000000000008781c */ /* 0x000fe20003f0f070 */
[----:B------:R-:W-:Y:S01]  /*0a50*/  @!P2 IMAD.MOV.U32 R7, RZ, RZ, R9 ;  /* 0x000000ffff07a224 */ /* 0x000fe200078e0009 */
[----:B------:R-:W-:-:S03]  /*0a60*/  @P3 PLOP3.LUT P0, PT, P1, PT, PT, 0x80, 0x8 ;  /* 0x000000000008381c */ /* 0x000fc60000f0f070 */
[----:B------:R-:W-:-:S04]  /*0a70*/  VIADD R8, R7, 0x1 ;  /* 0x0000000107087836 */ /* 0x000fc80000000000 */
[----:B------:R-:W-:-:S06]  /*0a80*/  @P3 IMAD.MOV.U32 R6, RZ, RZ, R8 ;  /* 0x000000ffff063224 */ /* 0x000fcc00078e0008 */
[----:B------:R-:W-:Y:S02]  /*0a90*/  @!P0 IMAD.MOV R6, RZ, RZ, R7 ;  /* 0x000000ffff068224 */ /* 0x000fe400078e0207 */
[----:B------:R-:W-:-:S07]  /*0aa0*/  @!P3 IMAD.MOV.U32 R6, RZ, RZ, R8 ;  /* 0x000000ffff06b224 */ /* 0x000fce00078e0008 */
.L_x_5:
[----:B------:R-:W-:Y:S05]  /*0ab0*/  BRA.U !UP1, `(.L_x_4) ;  /* 0x00000001099c7547 */ /* 0x000fea000b800000 */
[----:B------:R-:W-:Y:S02]  /*0ac0*/  UISETP.NE.AND UP0, UPT, UR6, 0x1, UPT ;  /* 0x000000010600788c */ /* 0x000fe4000bf05270 */
[----:B------:R-:W-:-:S04]  /*0ad0*/  ULOP3.LUT UR4, UR4, 0x1, URZ, 0xc0, !UPT ;  /* 0x0000000104047892 */ /* 0x000fc8000f8ec0ff */
[----:B------:R-:W-:-:S03]  /*0ae0*/  UISETP.NE.U32.AND UP1, UPT, UR4, 0x1, UPT ;  /* 0x000000010400788c */ /* 0x000fc6000bf25070 */
[----:B------:R-:W-:Y:S08]  /*0af0*/  BRA.U !UP0, `(.L_x_6) ;  /* 0x00000001085c7547 */ /* 0x000ff0000b800000 */
[----:B------:R-:W-:-:S05]  /*0b00*/  IMAD.WIDE.U32 R8, R4, 0x4, R2 ;  /* 0x0000000404087825 */ /* 0x000fca00078e0002 */
[----:B------:R-:W2:Y:S04]  /*0b10*/  LDG.E R7, desc[UR8][R8.64] ;  /* 0x0000000808077981 */ /* 0x000ea8000c1e1900 */
[----:B------:R-:W3:Y:S01]  /*0b20*/  LDG.E R11, desc[UR8][R8.64+0x4] ;  /* 0x00000408080b7981 */ /* 0x000ee2000c1e1900 */
[----:B------:R-:W-:Y:S02]  /*0b30*/  PLOP3.LUT P0, PT, PT, PT, PT, 0x80, 0x8 ;  /* 0x000000000008781c */ /* 0x000fe40003f0f070 */
[----:B------:R-:W-:Y:S02]  /*0b40*/  IADD3 R10, PT, PT, R6, 0x1, RZ ;  /* 0x00000001060a7810 */ /* 0x000fe40007ffe0ff */
[-C--:B--2--5:R-:W-:Y:S02]  /*0b50*/  ISETP.GE.AND P3, PT, R7, R0.reuse, PT ;  /* 0x000000000700720c */ /* 0x0a4fe40003f66270 */
[----:B---3--:R-:W-:-:S11]  /*0b60*/  ISETP.GE.AND P2, PT, R11, R0, PT ;  /* 0x000000000b00720c */ /* 0x008fd60003f46270 */
[----:B------:R-:W-:Y:S01]  /*0b70*/  @P3 ISETP.NE.AND P1, PT, R7, R0, PT ;  /* 0x000000000700320c */ /* 0x000fe20003f25270 */
[----:B------:R-:W-:-:S03]  /*0b80*/  @P3 IMAD.MOV.U32 R7, RZ, RZ, R10 ;  /* 0x000000ffff073224 */ /* 0x000fc600078e000a */
[C---:B------:R-:W-:Y:S01]  /*0b90*/  @P3 ISETP.LT.AND P1, PT, R4.reuse, R5, !P1 ;  /* 0x000000050400320c */ /* 0x040fe20004f21270 */
[C---:B------:R-:W-:Y:S02]  /*0ba0*/  @P2 VIADD R12, R4.reuse, 0x1 ;  /* 0x00000001040c2836 */ /* 0x040fe40000000000 */
[----:B------:R-:W-:Y:S01]  /*0bb0*/  VIADD R4, R4, 0x2 ;  /* 0x0000000204047836 */ /* 0x000fe20000000000 */
[----:B------:R-:W-:Y:S02]  /*0bc0*/  @P3 PLOP3.LUT P0, PT, P1, PT, PT, 0x80, 0x8 ;  /* 0x000000000008381c */ /* 0x000fe40000f0f070 */
[----:B------:R-:W-:-:S04]  /*0bd0*/  @P2 ISETP.NE.AND P1, PT, R11, R0, PT ;  /* 0x000000000b00220c */ /* 0x000fc80003f25270 */
[----:B------:R-:W-:-:S07]  /*0be0*/  @P2 ISETP.LT.AND P1, PT, R12, R5, !P1 ;  /* 0x000000050c00220c */ /* 0x000fce0004f21270 */
        /* <DEDUP_REMOVED lines=8> */
.L_x_6:
[----:B------:R-:W-:Y:S05]  /*0c70*/  BRA.U UP1, `(.L_x_4) ;  /* 0x00000001012c7547 */ /* 0x000fea000b800000 */
[----:B------:R-:W-:-:S06]  /*0c80*/  IMAD.WIDE.U32 R2, R4, 0x4, R2 ;  /* 0x0000000404027825 */ /* 0x000fcc00078e0002 */
[----:B------:R-:W2:Y:S01]  /*0c90*/  LDG.E R3, desc[UR8][R2.64] ;  /* 0x0000000802037981 */ /* 0x000ea2000c1e1900 */
[----:B------:R-:W-:Y:S02]  /*0ca0*/  PLOP3.LUT P0, PT, PT, PT, PT, 0x80, 0x8 ;  /* 0x000000000008781c */ /* 0x000fe40003f0f070 */
[----:B--2--5:R-:W-:-:S13]  /*0cb0*/  ISETP.GE.AND P2, PT, R3, R0, PT ;  /* 0x000000000300720c */ /* 0x024fda0003f46270 */
[----:B------:R-:W-:-:S04]  /*0cc0*/  @P2 ISETP.NE.AND P1, PT, R3, R0, PT ;  /* 0x000000000300220c */ /* 0x000fc80003f25270 */
[----:B------:R-:W-:Y:S01]  /*0cd0*/  @P2 ISETP.LT.AND P1, PT, R4, R5, !P1 ;  /* 0x000000050400220c */ /* 0x000fe20004f21270 */
[----:B------:R-:W-:-:S03]  /*0ce0*/  @P2 VIADD R4, R6, 0x1 ;  /* 0x0000000106042836 */ /* 0x000fc60000000000 */
[----:B------:R-:W-:-:S13]  /*0cf0*/  @P2 PLOP3.LUT P0, PT, P1, PT, PT, 0x80, 0x8 ;  /* 0x000000000008281c */ /* 0x000fda0000f0f070 */
[----:B------:R-:W-:-:S04]  /*0d00*/  @!P0 IMAD.MOV R4, RZ, RZ, R6 ;  /* 0x000000ffff048224 */ /* 0x000fc800078e0206 */
[----:B------:R-:W-:-:S04]  /*0d10*/  @P2 IMAD.MOV.U32 R6, RZ, RZ, R4 ;  /* 0x000000ffff062224 */ /* 0x000fc800078e0004 */
[----:B------:R-:W-:-:S07]  /*0d20*/  @!P2 VIADD R6, R6, 0x1 ;  /* 0x000000010606a836 */ /* 0x000fce0000000000 */
.L_x_4:
[----:B------:R-:W-:-:S07]  /*0d30*/  SHF.R.S32.HI R7, RZ, 0x1f, R6 ;  /* 0x0000001fff077819 */ /* 0x000fce0000011406 */
.L_x_1:
[----:B------:R-:W0:Y:S02]  /*0d40*/  LDCU.64 UR4, c[0x0][0x388] ;  /* 0x00007100ff0477ac */ /* 0x000e240008000a00 */
[----:B0-----:R-:W-:-:S04]  /*0d50*/  LEA R2, P0, R6, UR4, 0x2 ;  /* 0x0000000406027c11 */ /* 0x001fc8000f8010ff */
[----:B------:R-:W-:-:S05]  /*0d60*/  LEA.HI.X R3, R6, UR5, R7, 0x2, P0 ;  /* 0x0000000506037c11 */ /* 0x000fca00080f1407 */
[----:B-----5:R-:W-:Y:S01]  /*0d70*/  STG.E desc[UR8][R2.64], R0 ;  /* 0x0000000002007986 */ /* 0x020fe2000c101908 */
[----:B------:R-:W-:Y:S05]  /*0d80*/  EXIT ;  /* 0x000000000000794d */ /* 0x000fea0003800000 */
.L_x_7:
[----:B------:R-:W-:-:S00]  /*0d90*/  BRA `(.L_x_7) ;  /* 0xfffffffc00fc7947 */ /* 0x000fc0000383ffff */
[----:B------:R-:W-:-:S00]  /*0da0*/  NOP ;  /* 0x0000000000007918 */ /* 0x000fc00000000000 */
        /* <DEDUP_REMOVED lines=13> */
.L_x_8:


//--------------------- .nv.shared.reserved.0     --------------------------
	.section	.nv.shared.reserved.0,"aw",@nobits
	.weak		__nv_reservedSMEM_offset_0_alias
	.size		__nv_reservedSMEM_offset_0_alias, 0, 64
	.other		__nv_reservedSMEM_offset_0_alias,@"STO_CUDA_RESERVED_SHARED STV_DEFAULT"
__nv_reservedSMEM_offset_0_alias:
	.zero		0
	.zero		64


//--------------------- .nv.constant0._Z10count_sortPiS_i --------------------------
	.section	.nv.constant0._Z10count_sortPiS_i,"a",@progbits
	.sectionflags	@""
	.align	4
.nv.constant0._Z10count_sortPiS_i:
	.zero		916


//--------------------- SYMBOLS --------------------------

	.type		.nv.reservedSmem.offset0,@object
	.size		.nv.reservedSmem.offset0,0x4
